//
// Generated by NVIDIA NVVM Compiler
//
// Compiler Build ID: CL-36424714
// Cuda compilation tools, release 13.0, V13.0.88
// Based on NVVM 20.0.0
//

.version 9.0
.target sm_100
.address_size 64

	// .globl	_Z4workv
.global .align 4 .b8 result[40];

.visible .entry _Z4workv()
{
	.reg .b32 	%r<3>;

	ld.global.u32 	%r1, [result];
	add.s32 	%r2, %r1, 10000;
	st.global.u32 	[result], %r2;
	ret;

}


// ===== COMPILED SASS (sm_100) =====

	.target	sm_100

	.elftype	@"ET_EXEC"


//--------------------- .note.nv.tkinfo           --------------------------
	.section	.note.nv.tkinfo,"",@"SHT_NOTE"
	.sectionflags	@"SHF_NOTE_NV_TKINFO"
	.tkinfo
        /*0018*/ 	.word	0x00000002
        /*0030*/ 	.string	""
        /*0030*/ 	.string	"ptxas"
        /*0030*/ 	.string	"Cuda compilation tools, release 13.0, V13.0.88"
        /*0030*/ 	.string	"Build cuda_13.0.r13.0/compiler.36424714_0"
        /*0030*/ 	.string	"-arch sm_100 -m 64 "



//--------------------- .note.nv.cuinfo           --------------------------
	.section	.note.nv.cuinfo,"",@"SHT_NOTE"
	.sectionflags	@"SHF_NOTE_NV_CUINFO"
        /*0018*/ 	.short	0x0002
        /*001a*/ 	.short	0x0064
        /*001c*/ 	.short	0x0082
	.zero		2


//--------------------- .nv.info                  --------------------------
	.section	.nv.info,"",@"SHT_CUDA_INFO"
	.align	4


	//----- nvinfo : EIATTR_REGCOUNT
	.align		4
        /*0000*/ 	.byte	0x04, 0x2f
        /*0002*/ 	.short	(.L_2 - .L_1)
	.align		4
.L_1:
        /*0004*/ 	.word	index@(_Z4workv)
        /*0008*/ 	.word	0x00000008


	//----- nvinfo : EIATTR_FRAME_SIZE
	.align		4
.L_2:
        /*000c*/ 	.byte	0x04, 0x11
        /*000e*/ 	.short	(.L_4 - .L_3)
	.align		4
.L_3:
        /*0010*/ 	.word	index@(_Z4workv)
        /*0014*/ 	.word	0x00000000


	//----- nvinfo : EIATTR_MIN_STACK_SIZE
	.align		4
.L_4:
        /*0018*/ 	.byte	0x04, 0x12
        /*001a*/ 	.short	(.L_6 - .L_5)
	.align		4
.L_5:
        /*001c*/ 	.word	index@(_Z4workv)
        /*0020*/ 	.word	0x00000000
.L_6:


//--------------------- .nv.compat                --------------------------
	.section	.nv.compat,"",@"SHT_CUDA_COMPAT_INFO"
	.align	4
        /*0000*/ 	.byte	0x02, 0x09, 0x00, 0x00, 0x02, 0x02, 0x01, 0x00, 0x02, 0x05, 0x05, 0x00, 0x03, 0x07, 0x01, 0x01
        /*0010*/ 	.byte	0x02, 0x03, 0x00, 0x00, 0x02, 0x06, 0x01, 0x00, 0x04, 0x0b, 0x08, 0x00, 0x09, 0x00, 0x00, 0x00
        /*0020*/ 	.byte	0x00, 0x00, 0x00, 0x00


//--------------------- .nv.info._Z4workv         --------------------------
	.section	.nv.info._Z4workv,"",@"SHT_CUDA_INFO"
	.sectionflags	@""
	.align	4


	//----- nvinfo : EIATTR_CUDA_API_VERSION
	.align		4
        /*0000*/ 	.byte	0x04, 0x37
        /*0002*/ 	.short	(.L_8 - .L_7)
.L_7:
        /*0004*/ 	.word	0x00000082


	//----- nvinfo : EIATTR_SPARSE_MMA_MASK
	.align		4
.L_8:
        /*0008*/ 	.byte	0x03, 0x50
        /*000a*/ 	.short	0x0000


	//----- nvinfo : EIATTR_MAXREG_COUNT
	.align		4
        /*000c*/ 	.byte	0x03, 0x1b
        /*000e*/ 	.short	0x00ff


	//----- nvinfo : EIATTR_MERCURY_ISA_VERSION
	.align		4
        /*0010*/ 	.byte	0x03, 0x5f
        /*0012*/ 	.short	0x0101


	//----- nvinfo : EIATTR_VRC_CTA_INIT_COUNT
	.align		4
        /*0014*/ 	.byte	0x02, 0x4a
	.zero		1
	.zero		1


	//----- nvinfo : EIATTR_EXIT_INSTR_OFFSETS
	.align		4
        /*0018*/ 	.byte	0x04, 0x1c
        /*001a*/ 	.short	(.L_10 - .L_9)


	//   ....[0]....
.L_9:
        /*001c*/ 	.word	0x00000060


	//----- nvinfo : EIATTR_SW_WAR
	.align		4
.L_10:
        /*0020*/ 	.byte	0x04, 0x36
        /*0022*/ 	.short	(.L_12 - .L_11)
.L_11:
        /*0024*/ 	.word	0x00000008
.L_12:


//--------------------- .nv.callgraph             --------------------------
	.section	.nv.callgraph,"",@"SHT_CUDA_CALLGRAPH"
	.align	4
	.sectionentsize	8
	.align		4
        /*0000*/ 	.word	0x00000000
	.align		4
        /*0004*/ 	.word	0xffffffff
	.align		4
        /*0008*/ 	.word	0x00000000
	.align		4
        /*000c*/ 	.word	0xfffffffe
	.align		4
        /*0010*/ 	.word	0x00000000
	.align		4
        /*0014*/ 	.word	0xfffffffd
	.align		4
        /*0018*/ 	.word	0x00000000
	.align		4
        /*001c*/ 	.word	0xfffffffc


//--------------------- .nv.constant4             --------------------------
	.section	.nv.constant4,"a",@progbits
	.align	8
	.align		8
.nv.constant4:
        /*0000*/ 	.dword	result


//--------------------- .text._Z4workv            --------------------------
	.section	.text._Z4workv,"ax",@progbits
	.align	128
        .global         _Z4workv
        .type           _Z4workv,@function
        .size           _Z4workv,(.L_x_1 - _Z4workv)
        .other          _Z4workv,@"STO_CUDA_ENTRY STV_DEFAULT"
_Z4workv:
.text._Z4workv:
[----:B------:R-:W-:Y:S08]  /*0000*/  LDC R1, c[0x0][0x37c] ;  /* 0x0000df00ff017b82 */ /* 0x000ff00000000800 */
[----:B------:R-:W0:Y:S01]  /*0010*/  LDC.64 R2, c[0x4][RZ] ;  /* 0x01000000ff027b82 */ /* 0x000e220000000a00 */
[----:B------:R-:W0:Y:S02]  /*0020*/  LDCU.64 UR4, c[0x0][0x358] ;  /* 0x00006b00ff0477ac */ /* 0x000e240008000a00 */
[----:B0-----:R-:W2:Y:S02]  /*0030*/  LDG.E R0, desc[UR4][R2.64] ;  /* 0x0000000402007981 */ /* 0x001ea4000c1e1900 */
[----:B--2---:R-:W-:-:S05]  /*0040*/  IADD3 R5, PT, PT, R0, 0x2710, RZ ;  /* 0x0000271000057810 */ /* 0x004fca0007ffe0ff */
[----:B------:R-:W-:Y:S01]  /*0050*/  STG.E desc[UR4][R2.64], R5 ;  /* 0x0000000502007986 */ /* 0x000fe2000c101904 */
[----:B------:R-:W-:Y:S05]  /*0060*/  EXIT ;  /* 0x000000000000794d */ /* 0x000fea0003800000 */
.L_x_0:
[----:B------:R-:W-:-:S00]  /*0070*/  BRA `(.L_x_0) ;  /* 0xfffffffc00fc7947 */ /* 0x000fc0000383ffff */
[----:B------:R-:W-:-:S00]  /*0080*/  NOP ;  /* 0x0000000000007918 */ /* 0x000fc00000000000 */
[----:B------:R-:W-:-:S00]  /*0090*/  NOP ;  /* 0x0000000000007918 */ /* 0x000fc00000000000 */
[----:B------:R-:W-:-:S00]  /*00a0*/  NOP ;  /* 0x0000000000007918 */ /* 0x000fc00000000000 */
[----:B------:R-:W-:-:S00]  /*00b0*/  NOP ;  /* 0x0000000000007918 */ /* 0x000fc00000000000 */
[----:B------:R-:W-:-:S00]  /*00c0*/  NOP ;  /* 0x0000000000007918 */ /* 0x000fc00000000000 */
[----:B------:R-:W-:-:S00]  /*00d0*/  NOP ;  /* 0x0000000000007918 */ /* 0x000fc00000000000 */
[----:B------:R-:W-:-:S00]  /*00e0*/  NOP ;  /* 0x0000000000007918 */ /* 0x000fc00000000000 */
[----:B------:R-:W-:-:S00]  /*00f0*/  NOP ;  /* 0x0000000000007918 */ /* 0x000fc00000000000 */
.L_x_1:


//--------------------- .nv.shared.reserved.0     --------------------------
	.section	.nv.shared.reserved.0,"aw",@nobits
	.weak		__nv_reservedSMEM_offset_0_alias
	.size		__nv_reservedSMEM_offset_0_alias, 0, 64
	.other		__nv_reservedSMEM_offset_0_alias,@"STO_CUDA_RESERVED_SHARED STV_DEFAULT"
__nv_reservedSMEM_offset_0_alias:
	.zero		0
	.zero		64


//--------------------- .nv.global                --------------------------
	.section	.nv.global,"aw",@nobits
	.align	4
.nv.global:
	.type		result,@object
	.size		result,(.L_0 - result)
result:
	.zero		40
.L_0:


//--------------------- .nv.constant0._Z4workv    --------------------------
	.section	.nv.constant0._Z4workv,"a",@progbits
	.sectionflags	@""
	.align	4
.nv.constant0._Z4workv:
	.zero		896


//--------------------- SYMBOLS --------------------------

	.type		.nv.reservedSmem.offset0,@object
	.size		.nv.reservedSmem.offset0,0x4
